//
// Generated by NVIDIA NVVM Compiler
//
// Compiler Build ID: CL-36424714
// Cuda compilation tools, release 13.0, V13.0.88
// Based on NVVM 20.0.0
//

.version 9.0
.target sm_100
.address_size 64

	// .globl	_Z11hist_kernelPhPjl
// _ZZ12histo_sharedPhPjlE13histo_private has been demoted

.visible .entry _Z11hist_kernelPhPjl(
	.param .u64 .ptr .align 1 _Z11hist_kernelPhPjl_param_0,
	.param .u64 .ptr .align 1 _Z11hist_kernelPhPjl_param_1,
	.param .u64 _Z11hist_kernelPhPjl_param_2
)
{
	.reg .pred 	%p<3>;
	.reg .b32 	%r<12>;
	.reg .b64 	%rd<13>;

	ld.param.u64 	%rd6, [_Z11hist_kernelPhPjl_param_0];
	ld.param.u64 	%rd7, [_Z11hist_kernelPhPjl_param_1];
	ld.param.u64 	%rd8, [_Z11hist_kernelPhPjl_param_2];
	mov.u32 	%r6, %ctaid.x;
	mov.u32 	%r1, %ntid.x;
	mov.u32 	%r7, %tid.x;
	mad.lo.s32 	%r11, %r6, %r1, %r7;
	cvt.s64.s32 	%rd12, %r11;
	setp.le.s64 	%p1, %rd8, %rd12;
	@%p1 bra 	$L__BB0_3;
	mov.u32 	%r8, %nctaid.x;
	mul.lo.s32 	%r3, %r1, %r8;
	cvta.to.global.u64 	%rd2, %rd6;
	cvta.to.global.u64 	%rd3, %rd7;
$L__BB0_2:
	add.s64 	%rd9, %rd2, %rd12;
	ld.global.u8 	%r9, [%rd9];
	mul.wide.u32 	%rd10, %r9, 4;
	add.s64 	%rd11, %rd3, %rd10;
	atom.global.add.u32 	%r10, [%rd11], 1;
	add.s32 	%r11, %r11, %r3;
	cvt.s64.s32 	%rd12, %r11;
	setp.gt.s64 	%p2, %rd8, %rd12;
	@%p2 bra 	$L__BB0_2;
$L__BB0_3:
	ret;

}
	// .globl	_Z12histo_sharedPhPjl
.visible .entry _Z12histo_sharedPhPjl(
	.param .u64 .ptr .align 1 _Z12histo_sharedPhPjl_param_0,
	.param .u64 .ptr .align 1 _Z12histo_sharedPhPjl_param_1,
	.param .u64 _Z12histo_sharedPhPjl_param_2
)
{
	.reg .pred 	%p<5>;
	.reg .b16 	%rs<2>;
	.reg .b32 	%r<20>;
	.reg .b64 	%rd<13>;
	// demoted variable
	.shared .align 4 .b8 _ZZ12histo_sharedPhPjlE13histo_private[1024];
	ld.param.u64 	%rd5, [_Z12histo_sharedPhPjl_param_0];
	ld.param.u64 	%rd6, [_Z12histo_sharedPhPjl_param_1];
	ld.param.u64 	%rd7, [_Z12histo_sharedPhPjl_param_2];
	mov.u32 	%r1, %tid.x;
	setp.gt.u32 	%p1, %r1, 255;
	shl.b32 	%r8, %r1, 2;
	mov.u32 	%r9, _ZZ12histo_sharedPhPjlE13histo_private;
	add.s32 	%r2, %r9, %r8;
	@%p1 bra 	$L__BB1_2;
	mov.b32 	%r10, 0;
	st.shared.u32 	[%r2], %r10;
$L__BB1_2:
	bar.sync 	0;
	mov.u32 	%r11, %ctaid.x;
	mov.u32 	%r3, %ntid.x;
	mad.lo.s32 	%r19, %r11, %r3, %r1;
	cvt.s64.s32 	%rd12, %r19;
	setp.le.s64 	%p2, %rd7, %rd12;
	@%p2 bra 	$L__BB1_5;
	cvta.to.global.u64 	%rd2, %rd5;
	mov.u32 	%r12, %nctaid.x;
	mul.lo.s32 	%r5, %r3, %r12;
$L__BB1_4:
	add.s64 	%rd8, %rd2, %rd12;
	ld.global.u8 	%rs1, [%rd8];
	mul.wide.u16 	%r13, %rs1, 4;
	add.s32 	%r15, %r9, %r13;
	atom.shared.add.u32 	%r16, [%r15], 1;
	add.s32 	%r19, %r19, %r5;
	cvt.s64.s32 	%rd12, %r19;
	setp.gt.s64 	%p3, %rd7, %rd12;
	@%p3 bra 	$L__BB1_4;
$L__BB1_5:
	setp.gt.u32 	%p4, %r1, 255;
	bar.sync 	0;
	@%p4 bra 	$L__BB1_7;
	cvta.to.global.u64 	%rd9, %rd6;
	mul.wide.u32 	%rd10, %r1, 4;
	add.s64 	%rd11, %rd9, %rd10;
	ld.shared.u32 	%r17, [%r2];
	atom.global.add.u32 	%r18, [%rd11], %r17;
$L__BB1_7:
	ret;

}


// ===== COMPILED SASS (sm_100) =====

	.target	sm_100

	.elftype	@"ET_EXEC"


//--------------------- .note.nv.tkinfo           --------------------------
	.section	.note.nv.tkinfo,"",@"SHT_NOTE"
	.sectionflags	@"SHF_NOTE_NV_TKINFO"
	.tkinfo
        /*0018*/ 	.word	0x00000002
        /*0030*/ 	.string	""
        /*0030*/ 	.string	"ptxas"
        /*0030*/ 	.string	"Cuda compilation tools, release 13.0, V13.0.88"
        /*0030*/ 	.string	"Build cuda_13.0.r13.0/compiler.36424714_0"
        /*0030*/ 	.string	"-arch sm_100 -m 64 "



//--------------------- .note.nv.cuinfo           --------------------------
	.section	.note.nv.cuinfo,"",@"SHT_NOTE"
	.sectionflags	@"SHF_NOTE_NV_CUINFO"
        /*0018*/ 	.short	0x0002
        /*001a*/ 	.short	0x0064
        /*001c*/ 	.short	0x0082
	.zero		2


//--------------------- .nv.info                  --------------------------
	.section	.nv.info,"",@"SHT_CUDA_INFO"
	.align	4


	//----- nvinfo : EIATTR_REGCOUNT
	.align		4
        /*0000*/ 	.byte	0x04, 0x2f
        /*0002*/ 	.short	(.L_1 - .L_0)
	.align		4
.L_0:
        /*0004*/ 	.word	index@(_Z11hist_kernelPhPjl)
        /*0008*/ 	.word	0x0000000e


	//----- nvinfo : EIATTR_FRAME_SIZE
	.align		4
.L_1:
        /*000c*/ 	.byte	0x04, 0x11
        /*000e*/ 	.short	(.L_3 - .L_2)
	.align		4
.L_2:
        /*0010*/ 	.word	index@(_Z11hist_kernelPhPjl)
        /*0014*/ 	.word	0x00000000


	//----- nvinfo : EIATTR_REGCOUNT
	.align		4
.L_3:
        /*0018*/ 	.byte	0x04, 0x2f
        /*001a*/ 	.short	(.L_5 - .L_4)
	.align		4
.L_4:
        /*001c*/ 	.word	index@(_Z12histo_sharedPhPjl)
        /*0020*/ 	.word	0x0000000a


	//----- nvinfo : EIATTR_FRAME_SIZE
	.align		4
.L_5:
        /*0024*/ 	.byte	0x04, 0x11
        /*0026*/ 	.short	(.L_7 - .L_6)
	.align		4
.L_6:
        /*0028*/ 	.word	index@(_Z12histo_sharedPhPjl)
        /*002c*/ 	.word	0x00000000


	//----- nvinfo : EIATTR_MIN_STACK_SIZE
	.align		4
.L_7:
        /*0030*/ 	.byte	0x04, 0x12
        /*0032*/ 	.short	(.L_9 - .L_8)
	.align		4
.L_8:
        /*0034*/ 	.word	index@(_Z12histo_sharedPhPjl)
        /*0038*/ 	.word	0x00000000


	//----- nvinfo : EIATTR_MIN_STACK_SIZE
	.align		4
.L_9:
        /*003c*/ 	.byte	0x04, 0x12
        /*003e*/ 	.short	(.L_11 - .L_10)
	.align		4
.L_10:
        /*0040*/ 	.word	index@(_Z11hist_kernelPhPjl)
        /*0044*/ 	.word	0x00000000
.L_11:


//--------------------- .nv.compat                --------------------------
	.section	.nv.compat,"",@"SHT_CUDA_COMPAT_INFO"
	.align	4
        /*0000*/ 	.byte	0x02, 0x09, 0x00, 0x00, 0x02, 0x02, 0x01, 0x00, 0x02, 0x05, 0x05, 0x00, 0x03, 0x07, 0x01, 0x01
        /*0010*/ 	.byte	0x02, 0x03, 0x00, 0x00, 0x02, 0x06, 0x01, 0x00, 0x04, 0x0b, 0x08, 0x00, 0x09, 0x00, 0x00, 0x00
        /*0020*/ 	.byte	0x00, 0x00, 0x00, 0x00


//--------------------- .nv.info._Z12histo_sharedPhPjl --------------------------
	.section	.nv.info._Z12histo_sharedPhPjl,"",@"SHT_CUDA_INFO"
	.sectionflags	@""
	.align	4


	//----- nvinfo : EIATTR_CUDA_API_VERSION
	.align		4
        /*0000*/ 	.byte	0x04, 0x37
        /*0002*/ 	.short	(.L_13 - .L_12)
.L_12:
        /*0004*/ 	.word	0x00000082


	//----- nvinfo : EIATTR_KPARAM_INFO
	.align		4
.L_13:
        /*0008*/ 	.byte	0x04, 0x17
        /*000a*/ 	.short	(.L_15 - .L_14)
.L_14:
        /*000c*/ 	.word	0x00000000
        /*0010*/ 	.short	0x0002
        /*0012*/ 	.short	0x0010
        /*0014*/ 	.byte	0x00, 0xf0, 0x21, 0x00


	//----- nvinfo : EIATTR_KPARAM_INFO
	.align		4
.L_15:
        /*0018*/ 	.byte	0x04, 0x17
        /*001a*/ 	.short	(.L_17 - .L_16)
.L_16:
        /*001c*/ 	.word	0x00000000
        /*0020*/ 	.short	0x0001
        /*0022*/ 	.short	0x0008
        /*0024*/ 	.byte	0x00, 0xf5, 0x21, 0x00


	//----- nvinfo : EIATTR_KPARAM_INFO
	.align		4
.L_17:
        /*0028*/ 	.byte	0x04, 0x17
        /*002a*/ 	.short	(.L_19 - .L_18)
.L_18:
        /*002c*/ 	.word	0x00000000
        /*0030*/ 	.short	0x0000
        /*0032*/ 	.short	0x0000
        /*0034*/ 	.byte	0x00, 0xf5, 0x21, 0x00


	//----- nvinfo : EIATTR_SPARSE_MMA_MASK
	.align		4
.L_19:
        /*0038*/ 	.byte	0x03, 0x50
        /*003a*/ 	.short	0x0000


	//----- nvinfo : EIATTR_MAXREG_COUNT
	.align		4
        /*003c*/ 	.byte	0x03, 0x1b
        /*003e*/ 	.short	0x00ff


	//----- nvinfo : EIATTR_NUM_BARRIERS
	.align		4
        /*0040*/ 	.byte	0x02, 0x4c
        /*0042*/ 	.byte	0x01
	.zero		1


	//----- nvinfo : EIATTR_MERCURY_ISA_VERSION
	.align		4
        /*0044*/ 	.byte	0x03, 0x5f
        /*0046*/ 	.short	0x0101


	//----- nvinfo : EIATTR_VRC_CTA_INIT_COUNT
	.align		4
        /*0048*/ 	.byte	0x02, 0x4a
	.zero		1
	.zero		1


	//----- nvinfo : EIATTR_EXIT_INSTR_OFFSETS
	.align		4
        /*004c*/ 	.byte	0x04, 0x1c
        /*004e*/ 	.short	(.L_21 - .L_20)


	//   ....[0]....
.L_20:
        /*0050*/ 	.word	0x00000240


	//   ....[1]....
        /*0054*/ 	.word	0x00000290


	//----- nvinfo : EIATTR_CRS_STACK_SIZE
	.align		4
.L_21:
        /*0058*/ 	.byte	0x04, 0x1e
        /*005a*/ 	.short	(.L_23 - .L_22)
.L_22:
        /*005c*/ 	.word	0x00000000


	//----- nvinfo : EIATTR_CBANK_PARAM_SIZE
	.align		4
.L_23:
        /*0060*/ 	.byte	0x03, 0x19
        /*0062*/ 	.short	0x0018


	//----- nvinfo : EIATTR_PARAM_CBANK
	.align		4
        /*0064*/ 	.byte	0x04, 0x0a
        /*0066*/ 	.short	(.L_25 - .L_24)
	.align		4
.L_24:
        /*0068*/ 	.word	index@(.nv.constant0._Z12histo_sharedPhPjl)
        /*006c*/ 	.short	0x0380
        /*006e*/ 	.short	0x0018


	//----- nvinfo : EIATTR_SW_WAR
	.align		4
.L_25:
        /*0070*/ 	.byte	0x04, 0x36
        /*0072*/ 	.short	(.L_27 - .L_26)
.L_26:
        /*0074*/ 	.word	0x00000008
.L_27:


//--------------------- .nv.info._Z11hist_kernelPhPjl --------------------------
	.section	.nv.info._Z11hist_kernelPhPjl,"",@"SHT_CUDA_INFO"
	.sectionflags	@""
	.align	4


	//----- nvinfo : EIATTR_CUDA_API_VERSION
	.align		4
        /*0000*/ 	.byte	0x04, 0x37
        /*0002*/ 	.short	(.L_29 - .L_28)
.L_28:
        /*0004*/ 	.word	0x00000082


	//----- nvinfo : EIATTR_KPARAM_INFO
	.align		4
.L_29:
        /*0008*/ 	.byte	0x04, 0x17
        /*000a*/ 	.short	(.L_31 - .L_30)
.L_30:
        /*000c*/ 	.word	0x00000000
        /*0010*/ 	.short	0x0002
        /*0012*/ 	.short	0x0010
        /*0014*/ 	.byte	0x00, 0xf0, 0x21, 0x00


	//----- nvinfo : EIATTR_KPARAM_INFO
	.align		4
.L_31:
        /*0018*/ 	.byte	0x04, 0x17
        /*001a*/ 	.short	(.L_33 - .L_32)
.L_32:
        /*001c*/ 	.word	0x00000000
        /*0020*/ 	.short	0x0001
        /*0022*/ 	.short	0x0008
        /*0024*/ 	.byte	0x00, 0xf5, 0x21, 0x00


	//----- nvinfo : EIATTR_KPARAM_INFO
	.align		4
.L_33:
        /*0028*/ 	.byte	0x04, 0x17
        /*002a*/ 	.short	(.L_35 - .L_34)
.L_34:
        /*002c*/ 	.word	0x00000000
        /*0030*/ 	.short	0x0000
        /*0032*/ 	.short	0x0000
        /*0034*/ 	.byte	0x00, 0xf5, 0x21, 0x00


	//----- nvinfo : EIATTR_SPARSE_MMA_MASK
	.align		4
.L_35:
        /*0038*/ 	.byte	0x03, 0x50
        /*003a*/ 	.short	0x0000


	//----- nvinfo : EIATTR_MAXREG_COUNT
	.align		4
        /*003c*/ 	.byte	0x03, 0x1b
        /*003e*/ 	.short	0x00ff


	//----- nvinfo : EIATTR_MERCURY_ISA_VERSION
	.align		4
        /*0040*/ 	.byte	0x03, 0x5f
        /*0042*/ 	.short	0x0101


	//----- nvinfo : EIATTR_VRC_CTA_INIT_COUNT
	.align		4
        /*0044*/ 	.byte	0x02, 0x4a
	.zero		1
	.zero		1


	//----- nvinfo : EIATTR_EXIT_INSTR_OFFSETS
	.align		4
        /*0048*/ 	.byte	0x04, 0x1c
        /*004a*/ 	.short	(.L_37 - .L_36)


	//   ....[0]....
.L_36:
        /*004c*/ 	.word	0x00000090


	//   ....[1]....
        /*0050*/ 	.word	0x000001d0


	//----- nvinfo : EIATTR_CRS_STACK_SIZE
	.align		4
.L_37:
        /*0054*/ 	.byte	0x04, 0x1e
        /*0056*/ 	.short	(.L_39 - .L_38)
.L_38:
        /*0058*/ 	.word	0x00000000


	//----- nvinfo : EIATTR_CBANK_PARAM_SIZE
	.align		4
.L_39:
        /*005c*/ 	.byte	0x03, 0x19
        /*005e*/ 	.short	0x0018


	//----- nvinfo : EIATTR_PARAM_CBANK
	.align		4
        /*0060*/ 	.byte	0x04, 0x0a
        /*0062*/ 	.short	(.L_41 - .L_40)
	.align		4
.L_40:
        /*0064*/ 	.word	index@(.nv.constant0._Z11hist_kernelPhPjl)
        /*0068*/ 	.short	0x0380
        /*006a*/ 	.short	0x0018


	//----- nvinfo : EIATTR_SW_WAR
	.align		4
.L_41:
        /*006c*/ 	.byte	0x04, 0x36
        /*006e*/ 	.short	(.L_43 - .L_42)
.L_42:
        /*0070*/ 	.word	0x00000008
.L_43:


//--------------------- .nv.callgraph             --------------------------
	.section	.nv.callgraph,"",@"SHT_CUDA_CALLGRAPH"
	.align	4
	.sectionentsize	8
	.align		4
        /*0000*/ 	.word	0x00000000
	.align		4
        /*0004*/ 	.word	0xffffffff
	.align		4
        /*0008*/ 	.word	0x00000000
	.align		4
        /*000c*/ 	.word	0xfffffffe
	.align		4
        /*0010*/ 	.word	0x00000000
	.align		4
        /*0014*/ 	.word	0xfffffffd
	.align		4
        /*0018*/ 	.word	0x00000000
	.align		4
        /*001c*/ 	.word	0xfffffffc


//--------------------- .text._Z12histo_sharedPhPjl --------------------------
	.section	.text._Z12histo_sharedPhPjl,"ax",@progbits
	.align	128
        .global         _Z12histo_sharedPhPjl
        .type           _Z12histo_sharedPhPjl,@function
        .size           _Z12histo_sharedPhPjl,(.L_x_6 - _Z12histo_sharedPhPjl)
        .other          _Z12histo_sharedPhPjl,@"STO_CUDA_ENTRY STV_DEFAULT"
_Z12histo_sharedPhPjl:
.text._Z12histo_sharedPhPjl:
[----:B------:R-:W-:Y:S01]  /*0000*/  LDC R1, c[0x0][0x37c] ;  /* 0x0000df00ff017b82 */ /* 0x000fe20000000800 */
[----:B------:R-:W0:Y:S07]  /*0010*/  S2R R7, SR_TID.X ;  /* 0x0000000000077919 */ /* 0x000e2e0000002100 */
[----:B------:R-:W1:Y:S01]  /*0020*/  S2UR UR4, SR_CTAID.X ;  /* 0x00000000000479c3 */ /* 0x000e620000002500 */
[----:B------:R-:W2:Y:S01]  /*0030*/  LDCU.64 UR8, c[0x0][0x390] ;  /* 0x00007200ff0877ac */ /* 0x000ea20008000a00 */
[----:B------:R-:W-:Y:S01]  /*0040*/  BSSY.RECONVERGENT B0, `(.L_x_0) ;  /* 0x000001e000007945 */ /* 0x000fe20003800200 */
[----:B------:R-:W3:Y:S05]  /*0050*/  LDCU.64 UR6, c[0x0][0x358] ;  /* 0x00006b00ff0677ac */ /* 0x000eea0008000a00 */
[----:B------:R-:W1:Y:S01]  /*0060*/  LDC R6, c[0x0][0x360] ;  /* 0x0000d800ff067b82 */ /* 0x000e620000000800 */
[----:B------:R-:W4:Y:S07]  /*0070*/  LDCU.64 UR10, c[0x0][0x380] ;  /* 0x00007000ff0a77ac */ /* 0x000f2e0008000a00 */
[----:B------:R-:W5:Y:S01]  /*0080*/  S2UR UR5, SR_CgaCtaId ;  /* 0x00000000000579c3 */ /* 0x000f620000008800 */
[----:B0-----:R-:W-:Y:S01]  /*0090*/  ISETP.GT.U32.AND P1, PT, R7, 0xff, PT ;  /* 0x000000ff0700780c */ /* 0x001fe20003f24070 */
[----:B-1----:R-:W-:Y:S01]  /*00a0*/  IMAD R2, R6, UR4, R7 ;  /* 0x0000000406027c24 */ /* 0x002fe2000f8e0207 */
[----:B------:R-:W-:-:S04]  /*00b0*/  UMOV UR4, 0x400 ;  /* 0x0000040000047882 */ /* 0x000fc80000000000 */
[----:B--2---:R-:W-:Y:S02]  /*00c0*/  ISETP.GE.U32.AND P0, PT, R2, UR8, PT ;  /* 0x0000000802007c0c */ /* 0x004fe4000bf06070 */
[----:B------:R-:W-:Y:S01]  /*00d0*/  SHF.R.S32.HI R3, RZ, 0x1f, R2 ;  /* 0x0000001fff037819 */ /* 0x000fe20000011402 */
[----:B-----5:R-:W-:-:S03]  /*00e0*/  ULEA UR4, UR5, UR4, 0x18 ;  /* 0x0000000405047291 */ /* 0x020fc6000f8ec0ff */
[----:B------:R-:W-:-:S03]  /*00f0*/  ISETP.GE.AND.EX P0, PT, R3, UR9, PT, P0 ;  /* 0x0000000903007c0c */ /* 0x000fc6000bf06300 */
[----:B------:R-:W-:-:S05]  /*0100*/  LEA R0, R7, UR4, 0x2 ;  /* 0x0000000407007c11 */ /* 0x000fca000f8e10ff */
[----:B------:R0:W-:Y:S01]  /*0110*/  @!P1 STS [R0], RZ ;  /* 0x000000ff00009388 */ /* 0x0001e20000000800 */
[----:B------:R-:W-:Y:S06]  /*0120*/  BAR.SYNC.DEFER_BLOCKING 0x0 ;  /* 0x0000000000007b1d */ /* 0x000fec0000010000 */
[----:B---34-:R-:W-:Y:S05]  /*0130*/  @P0 BRA `(.L_x_1) ;  /* 0x0000000000380947 */ /* 0x018fea0003800000 */
[----:B------:R-:W1:Y:S01]  /*0140*/  LDCU UR5, c[0x0][0x370] ;  /* 0x00006e00ff0577ac */ /* 0x000e620008000800 */
[----:B------:R-:W-:Y:S02]  /*0150*/  IMAD.MOV.U32 R4, RZ, RZ, R2 ;  /* 0x000000ffff047224 */ /* 0x000fe400078e0002 */
[----:B-1----:R-:W-:-:S07]  /*0160*/  IMAD R5, R6, UR5, RZ ;  /* 0x0000000506057c24 */ /* 0x002fce000f8e02ff */
.L_x_2:
[----:B------:R-:W-:-:S04]  /*0170*/  IADD3 R2, P0, PT, R2, UR10, RZ ;  /* 0x0000000a02027c10 */ /* 0x000fc8000ff1e0ff */
[----:B------:R-:W-:-:S05]  /*0180*/  IADD3.X R3, PT, PT, R3, UR11, RZ, P0, !PT ;  /* 0x0000000b03037c10 */ /* 0x000fca00087fe4ff */
[----:B------:R-:W2:Y:S02]  /*0190*/  LDG.E.U8 R2, desc[UR6][R2.64] ;  /* 0x0000000602027981 */ /* 0x000ea4000c1e1100 */
[----:B--2---:R-:W-:Y:S01]  /*01a0*/  LEA R6, R2, UR4, 0x2 ;  /* 0x0000000402067c11 */ /* 0x004fe2000f8e10ff */
[----:B------:R-:W-:-:S04]  /*01b0*/  IMAD.IADD R2, R5, 0x1, R4 ;  /* 0x0000000105027824 */ /* 0x000fc800078e0204 */
[----:B------:R1:W-:Y:S01]  /*01c0*/  ATOMS.POPC.INC.32 RZ, [R6+URZ] ;  /* 0x0000000006ff7f8c */ /* 0x0003e2000d8000ff */
[----:B------:R-:W-:Y:S01]  /*01d0*/  ISETP.GE.U32.AND P0, PT, R2, UR8, PT ;  /* 0x0000000802007c0c */ /* 0x000fe2000bf06070 */
[--C-:B------:R-:W-:Y:S01]  /*01e0*/  IMAD.MOV.U32 R4, RZ, RZ, R2.reuse ;  /* 0x000000ffff047224 */ /* 0x100fe200078e0002 */
[----:B------:R-:W-:-:S04]  /*01f0*/  SHF.R.S32.HI R3, RZ, 0x1f, R2 ;  /* 0x0000001fff037819 */ /* 0x000fc80000011402 */
[----:B------:R-:W-:-:S13]  /*0200*/  ISETP.GE.AND.EX P0, PT, R3, UR9, PT, P0 ;  /* 0x0000000903007c0c */ /* 0x000fda000bf06300 */
[----:B-1----:R-:W-:Y:S05]  /*0210*/  @!P0 BRA `(.L_x_2) ;  /* 0xfffffffc00d48947 */ /* 0x002fea000383ffff */
.L_x_1:
[----:B------:R-:W-:Y:S05]  /*0220*/  BSYNC.RECONVERGENT B0 ;  /* 0x0000000000007941 */ /* 0x000fea0003800200 */
.L_x_0:
[----:B------:R-:W-:Y:S06]  /*0230*/  BAR.SYNC.DEFER_BLOCKING 0x0 ;  /* 0x0000000000007b1d */ /* 0x000fec0000010000 */
[----:B------:R-:W-:Y:S05]  /*0240*/  @P1 EXIT ;  /* 0x000000000000194d */ /* 0x000fea0003800000 */
[----:B------:R-:W1:Y:S01]  /*0250*/  LDS R5, [R0] ;  /* 0x0000000000057984 */ /* 0x000e620000000800 */
[----:B------:R-:W2:Y:S02]  /*0260*/  LDC.64 R2, c[0x0][0x388] ;  /* 0x0000e200ff027b82 */ /* 0x000ea40000000a00 */
[----:B--2---:R-:W-:-:S05]  /*0270*/  IMAD.WIDE.U32 R2, R7, 0x4, R2 ;  /* 0x0000000407027825 */ /* 0x004fca00078e0002 */
[----:B-1----:R-:W-:Y:S01]  /*0280*/  REDG.E.ADD.STRONG.GPU desc[UR6][R2.64], R5 ;  /* 0x000000050200798e */ /* 0x002fe2000c12e106 */
[----:B------:R-:W-:Y:S05]  /*0290*/  EXIT ;  /* 0x000000000000794d */ /* 0x000fea0003800000 */
.L_x_3:
[----:B------:R-:W-:-:S00]  /*02a0*/  BRA `(.L_x_3) ;  /* 0xfffffffc00fc7947 */ /* 0x000fc0000383ffff */
[----:B------:R-:W-:-:S00]  /*02b0*/  NOP ;  /* 0x0000000000007918 */ /* 0x000fc00000000000 */
        /* <DEDUP_REMOVED lines=12> */
.L_x_6:


//--------------------- .text._Z11hist_kernelPhPjl --------------------------
	.section	.text._Z11hist_kernelPhPjl,"ax",@progbits
	.align	128
        .global         _Z11hist_kernelPhPjl
        .type           _Z11hist_kernelPhPjl,@function
        .size           _Z11hist_kernelPhPjl,(.L_x_7 - _Z11hist_kernelPhPjl)
        .other          _Z11hist_kernelPhPjl,@"STO_CUDA_ENTRY STV_DEFAULT"
_Z11hist_kernelPhPjl:
.text._Z11hist_kernelPhPjl:
[----:B------:R-:W-:Y:S01]  /*0000*/  LDC R1, c[0x0][0x37c] ;  /* 0x0000df00ff017b82 */ /* 0x000fe20000000800 */
[----:B------:R-:W0:Y:S07]  /*0010*/  S2R R0, SR_TID.X ;  /* 0x0000000000007919 */ /* 0x000e2e0000002100 */
[----:B------:R-:W0:Y:S01]  /*0020*/  S2UR UR4, SR_CTAID.X ;  /* 0x00000000000479c3 */ /* 0x000e220000002500 */
[----:B------:R-:W1:Y:S07]  /*0030*/  LDCU.64 UR8, c[0x0][0x390] ;  /* 0x00007200ff0877ac */ /* 0x000e6e0008000a00 */
[----:B------:R-:W0:Y:S02]  /*0040*/  LDC R9, c[0x0][0x360] ;  /* 0x0000d800ff097b82 */ /* 0x000e240000000800 */
[----:B0-----:R-:W-:-:S05]  /*0050*/  IMAD R0, R9, UR4, R0 ;  /* 0x0000000409007c24 */ /* 0x001fca000f8e0200 */
[----:B-1----:R-:W-:Y:S02]  /*0060*/  ISETP.GE.U32.AND P0, PT, R0, UR8, PT ;  /* 0x0000000800007c0c */ /* 0x002fe4000bf06070 */
[----:B------:R-:W-:-:S04]  /*0070*/  SHF.R.S32.HI R2, RZ, 0x1f, R0 ;  /* 0x0000001fff027819 */ /* 0x000fc80000011400 */
[----:B------:R-:W-:-:S13]  /*0080*/  ISETP.GE.AND.EX P0, PT, R2, UR9, PT, P0 ;  /* 0x0000000902007c0c */ /* 0x000fda000bf06300 */
[----:B------:R-:W-:Y:S05]  /*0090*/  @P0 EXIT ;  /* 0x000000000000094d */ /* 0x000fea0003800000 */
[----:B------:R-:W0:Y:S01]  /*00a0*/  LDC.64 R6, c[0x0][0x388] ;  /* 0x0000e200ff067b82 */ /* 0x000e220000000a00 */
[----:B------:R-:W1:Y:S01]  /*00b0*/  LDCU UR4, c[0x0][0x370] ;  /* 0x00006e00ff0477ac */ /* 0x000e620008000800 */
[----:B------:R-:W-:Y:S02]  /*00c0*/  IMAD.MOV.U32 R10, RZ, RZ, R2 ;  /* 0x000000ffff0a7224 */ /* 0x000fe400078e0002 */
[----:B------:R-:W-:Y:S01]  /*00d0*/  IMAD.MOV.U32 R8, RZ, RZ, R0 ;  /* 0x000000ffff087224 */ /* 0x000fe200078e0000 */
[----:B------:R-:W2:Y:S01]  /*00e0*/  LDCU.64 UR6, c[0x0][0x358] ;  /* 0x00006b00ff0677ac */ /* 0x000ea20008000a00 */
[----:B------:R-:W3:Y:S01]  /*00f0*/  LDCU.64 UR10, c[0x0][0x380] ;  /* 0x00007000ff0a77ac */ /* 0x000ee20008000a00 */
[----:B-1----:R-:W-:-:S07]  /*0100*/  IMAD R9, R9, UR4, RZ ;  /* 0x0000000409097c24 */ /* 0x002fce000f8e02ff */
.L_x_4:
[----:B---3--:R-:W-:-:S04]  /*0110*/  IADD3 R4, P0, PT, R8, UR10, RZ ;  /* 0x0000000a08047c10 */ /* 0x008fc8000ff1e0ff */
[----:B------:R-:W-:-:S05]  /*0120*/  IADD3.X R5, PT, PT, R10, UR11, RZ, P0, !PT ;  /* 0x0000000b0a057c10 */ /* 0x000fca00087fe4ff */
[----:B-12---:R-:W0:Y:S01]  /*0130*/  LDG.E.U8 R3, desc[UR6][R4.64] ;  /* 0x0000000604037981 */ /* 0x006e22000c1e1100 */
[----:B------:R-:W-:Y:S02]  /*0140*/  IMAD.IADD R8, R9, 0x1, R0 ;  /* 0x0000000109087824 */ /* 0x000fe400078e0200 */
[----:B------:R-:W-:-:S03]  /*0150*/  IMAD.MOV.U32 R11, RZ, RZ, 0x1 ;  /* 0x00000001ff0b7424 */ /* 0x000fc600078e00ff */
[----:B------:R-:W-:Y:S02]  /*0160*/  ISETP.GE.U32.AND P0, PT, R8, UR8, PT ;  /* 0x0000000808007c0c */ /* 0x000fe4000bf06070 */
[----:B------:R-:W-:-:S04]  /*0170*/  SHF.R.S32.HI R10, RZ, 0x1f, R8 ;  /* 0x0000001fff0a7819 */ /* 0x000fc80000011408 */
[----:B------:R-:W-:Y:S01]  /*0180*/  ISETP.GE.AND.EX P0, PT, R10, UR9, PT, P0 ;  /* 0x000000090a007c0c */ /* 0x000fe2000bf06300 */
[----:B------:R-:W-:Y:S02]  /*0190*/  IMAD.MOV.U32 R0, RZ, RZ, R8 ;  /* 0x000000ffff007224 */ /* 0x000fe400078e0008 */
[----:B0-----:R-:W-:-:S05]  /*01a0*/  IMAD.WIDE.U32 R2, R3, 0x4, R6 ;  /* 0x0000000403027825 */ /* 0x001fca00078e0006 */
[----:B------:R1:W-:Y:S05]  /*01b0*/  REDG.E.ADD.STRONG.GPU desc[UR6][R2.64], R11 ;  /* 0x0000000b0200798e */ /* 0x0003ea000c12e106 */
[----:B------:R-:W-:Y:S05]  /*01c0*/  @!P0 BRA `(.L_x_4) ;  /* 0xfffffffc00d08947 */ /* 0x000fea000383ffff */
[----:B------:R-:W-:Y:S05]  /*01d0*/  EXIT ;  /* 0x000000000000794d */ /* 0x000fea0003800000 */
.L_x_5:
        /* <DEDUP_REMOVED lines=10> */
.L_x_7:


//--------------------- .nv.shared._Z12histo_sharedPhPjl --------------------------
	.section	.nv.shared._Z12histo_sharedPhPjl,"aw",@nobits
	.sectionflags	@""
	.align	4
.nv.shared._Z12histo_sharedPhPjl:
	.zero		2048


//--------------------- .nv.shared.reserved.0     --------------------------
	.section	.nv.shared.reserved.0,"aw",@nobits
	.weak		__nv_reservedSMEM_offset_0_alias
	.size		__nv_reservedSMEM_offset_0_alias, 0, 64
	.other		__nv_reservedSMEM_offset_0_alias,@"STO_CUDA_RESERVED_SHARED STV_DEFAULT"
__nv_reservedSMEM_offset_0_alias:
	.zero		0
	.zero		64


//--------------------- .nv.constant0._Z12histo_sharedPhPjl --------------------------
	.section	.nv.constant0._Z12histo_sharedPhPjl,"a",@progbits
	.sectionflags	@""
	.align	4
.nv.constant0._Z12histo_sharedPhPjl:
	.zero		920


//--------------------- .nv.constant0._Z11hist_kernelPhPjl --------------------------
	.section	.nv.constant0._Z11hist_kernelPhPjl,"a",@progbits
	.sectionflags	@""
	.align	4
.nv.constant0._Z11hist_kernelPhPjl:
	.zero		920


//--------------------- SYMBOLS --------------------------

	.type		.nv.reservedSmem.offset0,@object
	.size		.nv.reservedSmem.offset0,0x4
	.type		.nv.reservedSmem.cap,@object
	.size		.nv.reservedSmem.cap,0x4
